	.headerflags	@"EF_CUDA_TEXMODE_UNIFIED EF_CUDA_64BIT_ADDRESS EF_CUDA_ACCELERATORS EF_CUDA_SM90 EF_CUDA_VIRTUAL_SM(EF_CUDA_SM90)"
	.elftype	@"ET_EXEC"


//--------------------- .nv.info                  --------------------------
	.section	.nv.info,"",@"SHT_CUDA_INFO"
	.align	4


	//----- nvinfo : EIATTR_REGCOUNT
	.align		4
        /*0000*/ 	.byte	0x04, 0x2f
        /*0002*/ 	.short	(.L_3 - .L_2)
	.align		4
.L_2:
        /*0004*/ 	.word	index@(triton_poi_fused__native_batch_norm_legit_no_training_add_convolution_relu_threshold_backward_1)
        /*0008*/ 	.word	0x00000020


	//----- nvinfo : EIATTR_MIN_STACK_SIZE
	.align		4
.L_3:
        /*000c*/ 	.byte	0x04, 0x12
        /*000e*/ 	.short	(.L_5 - .L_4)
	.align		4
.L_4:
        /*0010*/ 	.word	index@(triton_poi_fused__native_batch_norm_legit_no_training_add_convolution_relu_threshold_backward_1)
        /*0014*/ 	.word	0x00000000


	//----- nvinfo : EIATTR_FRAME_SIZE
	.align		4
.L_5:
        /*0018*/ 	.byte	0x04, 0x11
        /*001a*/ 	.short	(.L_7 - .L_6)
	.align		4
.L_6:
        /*001c*/ 	.word	index@(triton_poi_fused__native_batch_norm_legit_no_training_add_convolution_relu_threshold_backward_1)
        /*0020*/ 	.word	0x00000000


	//----- nvinfo : EIATTR_MIN_STACK_SIZE
	.align		4
.L_7:
        /*0024*/ 	.byte	0x04, 0x12
        /*0026*/ 	.short	(.L_9 - .L_8)
	.align		4
.L_8:
        /*0028*/ 	.word	index@(triton_poi_fused__native_batch_norm_legit_no_training_add_convolution_relu_threshold_backward_1)
        /*002c*/ 	.word	0x00000000
.L_9:


//--------------------- .nv.info.triton_poi_fused__native_batch_norm_legit_no_training_add_convolution_relu_threshold_backward_1 --------------------------
	.section	.nv.info.triton_poi_fused__native_batch_norm_legit_no_training_add_convolution_relu_threshold_backward_1,"",@"SHT_CUDA_INFO"
	.sectionflags	@""
	.align	4


	//----- nvinfo : EIATTR_CUDA_API_VERSION
	.align		4
        /*0000*/ 	.byte	0x04, 0x37
        /*0002*/ 	.short	(.L_11 - .L_10)
.L_10:
        /*0004*/ 	.word	0x0000007c


	//----- nvinfo : EIATTR_KPARAM_INFO
	.align		4
.L_11:
        /*0008*/ 	.byte	0x04, 0x17
        /*000a*/ 	.short	(.L_13 - .L_12)
.L_12:
        /*000c*/ 	.word	0x00000000
        /*0010*/ 	.short	0x000e
        /*0012*/ 	.short	0x0070
        /*0014*/ 	.byte	0x00, 0xf0, 0x11, 0x00


	//----- nvinfo : EIATTR_KPARAM_INFO
	.align		4
.L_13:
        /*0018*/ 	.byte	0x04, 0x17
        /*001a*/ 	.short	(.L_15 - .L_14)
.L_14:
        /*001c*/ 	.word	0x00000000
        /*0020*/ 	.short	0x000d
        /*0022*/ 	.short	0x0068
        /*0024*/ 	.byte	0x00, 0xf4, 0x21, 0x00


	//----- nvinfo : EIATTR_KPARAM_INFO
	.align		4
.L_15:
        /*0028*/ 	.byte	0x04, 0x17
        /*002a*/ 	.short	(.L_17 - .L_16)
.L_16:
        /*002c*/ 	.word	0x00000000
        /*0030*/ 	.short	0x000c
        /*0032*/ 	.short	0x0060
        /*0034*/ 	.byte	0x00, 0xf4, 0x21, 0x00


	//----- nvinfo : EIATTR_KPARAM_INFO
	.align		4
.L_17:
        /*0038*/ 	.byte	0x04, 0x17
        /*003a*/ 	.short	(.L_19 - .L_18)
.L_18:
        /*003c*/ 	.word	0x00000000
        /*0040*/ 	.short	0x000b
        /*0042*/ 	.short	0x0058
        /*0044*/ 	.byte	0x00, 0xf4, 0x21, 0x00


	//----- nvinfo : EIATTR_KPARAM_INFO
	.align		4
.L_19:
        /*0048*/ 	.byte	0x04, 0x17
        /*004a*/ 	.short	(.L_21 - .L_20)
.L_20:
        /*004c*/ 	.word	0x00000000
        /*0050*/ 	.short	0x000a
        /*0052*/ 	.short	0x0050
        /*0054*/ 	.byte	0x00, 0xf4, 0x21, 0x00


	//----- nvinfo : EIATTR_KPARAM_INFO
	.align		4
.L_21:
        /*0058*/ 	.byte	0x04, 0x17
        /*005a*/ 	.short	(.L_23 - .L_22)
.L_22:
        /*005c*/ 	.word	0x00000000
        /*0060*/ 	.short	0x0009
        /*0062*/ 	.short	0x0048
        /*0064*/ 	.byte	0x00, 0xf4, 0x21, 0x00


	//----- nvinfo : EIATTR_KPARAM_INFO
	.align		4
.L_23:
        /*0068*/ 	.byte	0x04, 0x17
        /*006a*/ 	.short	(.L_25 - .L_24)
.L_24:
        /*006c*/ 	.word	0x00000000
        /*0070*/ 	.short	0x0008
        /*0072*/ 	.short	0x0040
        /*0074*/ 	.byte	0x00, 0xf4, 0x21, 0x00


	//----- nvinfo : EIATTR_KPARAM_INFO
	.align		4
.L_25:
        /*0078*/ 	.byte	0x04, 0x17
        /*007a*/ 	.short	(.L_27 - .L_26)
.L_26:
        /*007c*/ 	.word	0x00000000
        /*0080*/ 	.short	0x0007
        /*0082*/ 	.short	0x0038
        /*0084*/ 	.byte	0x00, 0xf4, 0x21, 0x00


	//----- nvinfo : EIATTR_KPARAM_INFO
	.align		4
.L_27:
        /*0088*/ 	.byte	0x04, 0x17
        /*008a*/ 	.short	(.L_29 - .L_28)
.L_28:
        /*008c*/ 	.word	0x00000000
        /*0090*/ 	.short	0x0006
        /*0092*/ 	.short	0x0030
        /*0094*/ 	.byte	0x00, 0xf4, 0x21, 0x00


	//----- nvinfo : EIATTR_KPARAM_INFO
	.align		4
.L_29:
        /*0098*/ 	.byte	0x04, 0x17
        /*009a*/ 	.short	(.L_31 - .L_30)
.L_30:
        /*009c*/ 	.word	0x00000000
        /*00a0*/ 	.short	0x0005
        /*00a2*/ 	.short	0x0028
        /*00a4*/ 	.byte	0x00, 0xf4, 0x21, 0x00


	//----- nvinfo : EIATTR_KPARAM_INFO
	.align		4
.L_31:
        /*00a8*/ 	.byte	0x04, 0x17
        /*00aa*/ 	.short	(.L_33 - .L_32)
.L_32:
        /*00ac*/ 	.word	0x00000000
        /*00b0*/ 	.short	0x0004
        /*00b2*/ 	.short	0x0020
        /*00b4*/ 	.byte	0x00, 0xf4, 0x21, 0x00


	//----- nvinfo : EIATTR_KPARAM_INFO
	.align		4
.L_33:
        /*00b8*/ 	.byte	0x04, 0x17
        /*00ba*/ 	.short	(.L_35 - .L_34)
.L_34:
        /*00bc*/ 	.word	0x00000000
        /*00c0*/ 	.short	0x0003
        /*00c2*/ 	.short	0x0018
        /*00c4*/ 	.byte	0x00, 0xf4, 0x21, 0x00


	//----- nvinfo : EIATTR_KPARAM_INFO
	.align		4
.L_35:
        /*00c8*/ 	.byte	0x04, 0x17
        /*00ca*/ 	.short	(.L_37 - .L_36)
.L_36:
        /*00cc*/ 	.word	0x00000000
        /*00d0*/ 	.short	0x0002
        /*00d2*/ 	.short	0x0010
        /*00d4*/ 	.byte	0x00, 0xf4, 0x21, 0x00


	//----- nvinfo : EIATTR_KPARAM_INFO
	.align		4
.L_37:
        /*00d8*/ 	.byte	0x04, 0x17
        /*00da*/ 	.short	(.L_39 - .L_38)
.L_38:
        /*00dc*/ 	.word	0x00000000
        /*00e0*/ 	.short	0x0001
        /*00e2*/ 	.short	0x0008
        /*00e4*/ 	.byte	0x00, 0xf4, 0x21, 0x00


	//----- nvinfo : EIATTR_KPARAM_INFO
	.align		4
.L_39:
        /*00e8*/ 	.byte	0x04, 0x17
        /*00ea*/ 	.short	(.L_41 - .L_40)
.L_40:
        /*00ec*/ 	.word	0x00000000
        /*00f0*/ 	.short	0x0000
        /*00f2*/ 	.short	0x0000
        /*00f4*/ 	.byte	0x00, 0xf4, 0x21, 0x00


	//----- nvinfo : EIATTR_SPARSE_MMA_MASK
	.align		4
.L_41:
        /*00f8*/ 	.byte	0x03, 0x50
        /*00fa*/ 	.short	0x0000


	//----- nvinfo : EIATTR_MAXREG_COUNT
	.align		4
        /*00fc*/ 	.byte	0x03, 0x1b
        /*00fe*/ 	.short	0x00ff


	//----- nvinfo : EIATTR_EXIT_INSTR_OFFSETS
	.align		4
        /*0100*/ 	.byte	0x04, 0x1c
        /*0102*/ 	.short	(.L_43 - .L_42)


	//   ....[0]....
.L_42:
        /*0104*/ 	.word	0x00000990


	//   ....[1]....
        /*0108*/ 	.word	0x000009b0


	//----- nvinfo : EIATTR_REQNTID
	.align		4
.L_43:
        /*010c*/ 	.byte	0x04, 0x10
        /*010e*/ 	.short	(.L_45 - .L_44)
.L_44:
        /*0110*/ 	.word	0x00000080
        /*0114*/ 	.word	0x00000001
        /*0118*/ 	.word	0x00000001


	//----- nvinfo : EIATTR_CBANK_PARAM_SIZE
	.align		4
.L_45:
        /*011c*/ 	.byte	0x03, 0x19
        /*011e*/ 	.short	0x0074


	//----- nvinfo : EIATTR_PARAM_CBANK
	.align		4
        /*0120*/ 	.byte	0x04, 0x0a
        /*0122*/ 	.short	(.L_47 - .L_46)
	.align		4
.L_46:
        /*0124*/ 	.word	index@(.nv.constant0.triton_poi_fused__native_batch_norm_legit_no_training_add_convolution_relu_threshold_backward_1)
        /*0128*/ 	.short	0x0210
        /*012a*/ 	.short	0x0074


	//----- nvinfo : EIATTR_SW_WAR
	.align		4
.L_47:
        /*012c*/ 	.byte	0x04, 0x36
        /*012e*/ 	.short	(.L_49 - .L_48)
.L_48:
        /*0130*/ 	.word	0x00000008
.L_49:


//--------------------- .nv.callgraph             --------------------------
	.section	.nv.callgraph,"",@"SHT_CUDA_CALLGRAPH"
	.align	4
	.sectionentsize	8
	.align		4
        /*0000*/ 	.word	0x00000000
	.align		4
        /*0004*/ 	.word	0xffffffff
	.align		4
        /*0008*/ 	.word	0x00000000
	.align		4
        /*000c*/ 	.word	0xfffffffe
	.align		4
        /*0010*/ 	.word	0x00000000
	.align		4
        /*0014*/ 	.word	0xfffffffd
	.align		4
        /*0018*/ 	.word	0x00000000
	.align		4
        /*001c*/ 	.word	0xfffffffc


//--------------------- .nv.constant4             --------------------------
	.section	.nv.constant4,"a",@progbits
	.align	8
	.align		8
.nv.constant4:
        /*0000*/ 	.dword	_$_str
	.align		8
        /*0008*/ 	.dword	_$_str_$_2


//--------------------- .text.triton_poi_fused__native_batch_norm_legit_no_training_add_convolution_relu_threshold_backward_1 --------------------------
	.section	.text.triton_poi_fused__native_batch_norm_legit_no_training_add_convolution_relu_threshold_backward_1,"ax",@progbits
	.align	128
        .global         triton_poi_fused__native_batch_norm_legit_no_training_add_convolution_relu_threshold_backward_1
        .type           triton_poi_fused__native_batch_norm_legit_no_training_add_convolution_relu_threshold_backward_1,@function
        .size           triton_poi_fused__native_batch_norm_legit_no_training_add_convolution_relu_threshold_backward_1,(.L_x_1 - triton_poi_fused__native_batch_norm_legit_no_training_add_convolution_relu_threshold_backward_1)
        .other          triton_poi_fused__native_batch_norm_legit_no_training_add_convolution_relu_threshold_backward_1,@"STO_CUDA_ENTRY STV_DEFAULT"
triton_poi_fused__native_batch_norm_legit_no_training_add_convolution_relu_threshold_backward_1:
.text.triton_poi_fused__native_batch_norm_legit_no_training_add_convolution_relu_threshold_backward_1:
[----:B------:R-:W0:Y:S01]  /*0000*/  LDC R1, c[0x0][0x28] ;  /* 0x00000a00ff017b82 */ /* 0x000e220000000800 */
[----:B------:R-:W1:Y:S07]  /*0010*/  S2R R0, SR_TID.X ;  /* 0x0000000000007919 */ /* 0x000e6e0000002100 */
[----:B------:R-:W2:Y:S01]  /*0020*/  LDC.64 R6, c[0x0][0x240] ;  /* 0x00009000ff067b82 */ /* 0x000ea20000000a00 */
[----:B------:R-:W-:Y:S01]  /*0030*/  CS2R R18, SRZ ;  /* 0x0000000000127805 */ /* 0x000fe2000001ff00 */
[----:B------:R-:W-:Y:S01]  /*0040*/  ULDC.64 UR4, c[0x0][0x208] ;  /* 0x0000820000047ab9 */ /* 0x000fe20000000a00 */
[----:B------:R-:W3:Y:S05]  /*0050*/  S2R R5, SR_CTAID.X ;  /* 0x0000000000057919 */ /* 0x000eea0000002500 */
[----:B------:R-:W4:Y:S01]  /*0060*/  LDC.64 R16, c[0x0][0x260] ;  /* 0x00009800ff107b82 */ /* 0x000f220000000a00 */
[----:B------:R-:W-:-:S07]  /*0070*/  HFMA2.MMA R8, -RZ, RZ, 0, 0 ;  /* 0x00000000ff087435 */ /* 0x000fce00000001ff */
[----:B------:R-:W5:Y:S01]  /*0080*/  LDC.64 R10, c[0x0][0x238] ;  /* 0x00008e00ff0a7b82 */ /* 0x000f620000000a00 */
[----:B------:R-:W-:Y:S02]  /*0090*/  CS2R R20, SRZ ;  /* 0x0000000000147805 */ /* 0x000fe4000001ff00 */
[----:B------:R-:W-:-:S05]  /*00a0*/  MOV R24, RZ ;  /* 0x000000ff00187202 */ /* 0x000fca0000000f00 */
[----:B------:R-:W4:Y:S01]  /*00b0*/  LDC.64 R22, c[0x0][0x250] ;  /* 0x00009400ff167b82 */ /* 0x000f220000000a00 */
[----:B------:R-:W-:Y:S01]  /*00c0*/  HFMA2.MMA R29, -RZ, RZ, 0, 0 ;  /* 0x00000000ff1d7435 */ /* 0x000fe200000001ff */
[----:B------:R-:W-:Y:S01]  /*00d0*/  CS2R R26, SRZ ;  /* 0x00000000001a7805 */ /* 0x000fe2000001ff00 */
[----:B------:R-:W-:Y:S01]  /*00e0*/  ULDC.64 UR6, c[0x0][0x278] ;  /* 0x00009e0000067ab9 */ /* 0x000fe20000000a00 */
[----:B-1----:R-:W-:-:S04]  /*00f0*/  SHF.L.U32 R0, R0, 0x1, RZ ;  /* 0x0000000100007819 */ /* 0x002fc800000006ff */
[----:B------:R-:W1:Y:S01]  /*0100*/  LDC.64 R14, c[0x0][0x258] ;  /* 0x00009600ff0e7b82 */ /* 0x000e620000000a00 */
[----:B---3--:R-:W-:Y:S02]  /*0110*/  SHF.R.S32.HI R3, RZ, 0x17, R5 ;  /* 0x00000017ff037819 */ /* 0x008fe40000011405 */
[----:B------:R-:W-:Y:S02]  /*0120*/  LOP3.LUT R0, R0, 0xfe, RZ, 0xc0, !PT ;  /* 0x000000fe00007812 */ /* 0x000fe400078ec0ff */
[----:B------:R-:W-:-:S03]  /*0130*/  SGXT R3, R3, 0x1 ;  /* 0x000000010303781a */ /* 0x000fc60000000200 */
[----:B------:R-:W3:Y:S01]  /*0140*/  LDC.64 R12, c[0x0][0x248] ;  /* 0x00009200ff0c7b82 */ /* 0x000ee20000000a00 */
[----:B------:R-:W-:-:S04]  /*0150*/  LEA R0, R5, R0, 0x8 ;  /* 0x0000000005007211 */ /* 0x000fc800078e40ff */
[----:B------:R-:W-:Y:S02]  /*0160*/  LEA.HI R3, R3, R0, RZ, 0x4 ;  /* 0x0000000003037211 */ /* 0x000fe400078f20ff */
[----:B------:R-:W-:Y:S01]  /*0170*/  ISETP.GE.AND P0, PT, R0, 0x100, PT ;  /* 0x000001000000780c */ /* 0x000fe20003f06270 */
[----:B------:R-:W1:Y:S01]  /*0180*/  LDC.64 R4, c[0x0][0x230] ;  /* 0x00008c00ff047b82 */ /* 0x000e620000000a00 */
[----:B------:R-:W-:-:S04]  /*0190*/  SHF.R.S32.HI R3, RZ, 0x4, R3 ;  /* 0x00000004ff037819 */ /* 0x000fc80000011403 */
[----:B------:R-:W-:-:S04]  /*01a0*/  LEA.HI R2, R3, R3, RZ, 0x2 ;  /* 0x0000000303027211 */ /* 0x000fc800078f10ff */
[----:B------:R-:W-:-:S04]  /*01b0*/  LOP3.LUT R2, R2, 0xfffffffc, RZ, 0xc0, !PT ;  /* 0xfffffffc02027812 */ /* 0x000fc800078ec0ff */
[----:B------:R-:W-:Y:S02]  /*01c0*/  IADD3 R9, R3, -R2, RZ ;  /* 0x8000000203097210 */ /* 0x000fe40007ffe0ff */
[----:B------:R-:W3:Y:S03]  /*01d0*/  LDC.64 R2, c[0x0][0x228] ;  /* 0x00008a00ff027b82 */ /* 0x000ee60000000a00 */
[----:B--2---:R-:W-:-:S05]  /*01e0*/  IMAD.WIDE R6, R9, 0x4, R6 ;  /* 0x0000000409067825 */ /* 0x004fca00078e0206 */
[----:B------:R-:W2:Y:S04]  /*01f0*/  @!P0 LDG.E.EL R19, desc[UR4][R6.64] ;  /* 0x0000000406138981 */ /* 0x000ea8000c2e1900 */
[----:B------:R1:W2:Y:S01]  /*0200*/  @!P0 LDG.E.EL R18, desc[UR4][R6.64] ;  /* 0x0000000406128981 */ /* 0x0002a2000c2e1900 */
[----:B----4-:R-:W-:-:S05]  /*0210*/  IMAD.WIDE R16, R9, 0x4, R16 ;  /* 0x0000000409107825 */ /* 0x010fca00078e0210 */
[----:B------:R-:W4:Y:S01]  /*0220*/  @!P0 LDG.E.EL R8, desc[UR4][R16.64] ;  /* 0x0000000410088981 */ /* 0x000f22000c2e1900 */
[----:B-----5:R-:W-:-:S04]  /*0230*/  IMAD.WIDE R10, R9, 0x4, R10 ;  /* 0x00000004090a7825 */ /* 0x020fc800078e020a */
[----:B01----:R-:W-:-:S04]  /*0240*/  IMAD.WIDE R4, R9, 0x4, R4 ;  /* 0x0000000409047825 */ /* 0x003fc800078e0204 */
[C---:B---3--:R-:W-:Y:S01]  /*0250*/  IMAD.WIDE R2, R9.reuse, 0x4, R2 ;  /* 0x0000000409027825 */ /* 0x048fe200078e0202 */
[----:B------:R-:W-:Y:S01]  /*0260*/  CS2R R6, SRZ ;  /* 0x0000000000067805 */ /* 0x000fe2000001ff00 */
[----:B------:R-:W3:Y:S04]  /*0270*/  @!P0 LDG.E.EL R29, desc[UR4][R4.64] ;  /* 0x00000004041d8981 */ /* 0x000ee8000c2e1900 */
[----:B------:R-:W5:Y:S04]  /*0280*/  @!P0 LDG.E.EL R21, desc[UR4][R2.64] ;  /* 0x0000000402158981 */ /* 0x000f68000c2e1900 */
[----:B------:R0:W3:Y:S04]  /*0290*/  @!P0 LDG.E.EL R24, desc[UR4][R2.64] ;  /* 0x0000000402188981 */ /* 0x0000e8000c2e1900 */
[----:B------:R-:W3:Y:S01]  /*02a0*/  @!P0 LDG.E.EL R7, desc[UR4][R10.64] ;  /* 0x000000040a078981 */ /* 0x000ee2000c2e1900 */
[----:B------:R-:W-:-:S03]  /*02b0*/  IMAD.WIDE R22, R9, 0x4, R22 ;  /* 0x0000000409167825 */ /* 0x000fc600078e0216 */
[----:B------:R1:W3:Y:S01]  /*02c0*/  @!P0 LDG.E.EL R26, desc[UR4][R4.64] ;  /* 0x00000004041a8981 */ /* 0x0002e2000c2e1900 */
[----:B0-----:R-:W-:-:S06]  /*02d0*/  CS2R R2, SRZ ;  /* 0x0000000000027805 */ /* 0x001fcc000001ff00 */
[----:B------:R0:W3:Y:S01]  /*02e0*/  @!P0 LDG.E.EL R2, desc[UR4][R10.64] ;  /* 0x000000040a028981 */ /* 0x0000e2000c2e1900 */
[----:B-1----:R-:W-:-:S03]  /*02f0*/  CS2R R4, SRZ ;  /* 0x0000000000047805 */ /* 0x002fc6000001ff00 */
[----:B------:R-:W3:Y:S04]  /*0300*/  @!P0 LDG.E.EL R3, desc[UR4][R22.64] ;  /* 0x0000000416038981 */ /* 0x000ee8000c2e1900 */
[----:B------:R1:W3:Y:S01]  /*0310*/  @!P0 LDG.E.EL R4, desc[UR4][R22.64] ;  /* 0x0000000416048981 */ /* 0x0002e2000c2e1900 */
[----:B0-----:R-:W0:Y:S01]  /*0320*/  LDC.64 R10, c[0x0][0x268] ;  /* 0x00009a00ff0a7b82 */ /* 0x001e220000000a00 */
[----:B------:R-:W-:-:S05]  /*0330*/  IMAD.WIDE R14, R9, 0x4, R14 ;  /* 0x00000004090e7825 */ /* 0x000fca00078e020e */
[----:B------:R-:W3:Y:S01]  /*0340*/  @!P0 LDG.E.EL R27, desc[UR4][R14.64] ;  /* 0x000000040e1b8981 */ /* 0x000ee2000c2e1900 */
[----:B-1----:R-:W-:-:S03]  /*0350*/  CS2R R22, SRZ ;  /* 0x0000000000167805 */ /* 0x002fc6000001ff00 */
[----:B------:R-:W3:Y:S04]  /*0360*/  @!P0 LDG.E.EL R20, desc[UR4][R14.64] ;  /* 0x000000040e148981 */ /* 0x000ee8000c2e1900 */
[----:B------:R1:W3:Y:S02]  /*0370*/  @!P0 LDG.E.EL R23, desc[UR4][R16.64] ;  /* 0x0000000410178981 */ /* 0x0002e4000c2e1900 */
[----:B-1----:R-:W1:Y:S01]  /*0380*/  LDC.64 R16, c[0x0][0x218] ;  /* 0x00008600ff107b82 */ /* 0x002e620000000a00 */
[----:B0-----:R-:W-:-:S05]  /*0390*/  IMAD.WIDE R10, R9, 0x4, R10 ;  /* 0x00000004090a7825 */ /* 0x001fca00078e020a */
[----:B------:R-:W3:Y:S01]  /*03a0*/  @!P0 LDG.E.EL R22, desc[UR4][R10.64] ;  /* 0x000000040a168981 */ /* 0x000ee2000c2e1900 */
[----:B------:R-:W-:-:S05]  /*03b0*/  IMAD.WIDE R12, R9, 0x4, R12 ;  /* 0x00000004090c7825 */ /* 0x000fca00078e020c */
[----:B------:R-:W3:Y:S04]  /*03c0*/  @!P0 LDG.E.EL R6, desc[UR4][R12.64] ;  /* 0x000000040c068981 */ /* 0x000ee8000c2e1900 */
[----:B------:R0:W3:Y:S01]  /*03d0*/  @!P0 LDG.E.EL R5, desc[UR4][R12.64] ;  /* 0x000000040c058981 */ /* 0x0000e2000c2e1900 */
[----:B-1----:R-:W-:Y:S01]  /*03e0*/  IMAD.WIDE R16, R0, 0x4, R16 ;  /* 0x0000000400107825 */ /* 0x002fe200078e0210 */
[----:B0-----:R-:W0:Y:S01]  /*03f0*/  LDC.64 R12, c[0x0][0x270] ;  /* 0x00009c00ff0c7b82 */ /* 0x001e220000000a00 */
[----:B------:R-:W-:Y:S02]  /*0400*/  HFMA2.MMA R15, -RZ, RZ, 0, 0 ;  /* 0x00000000ff0f7435 */ /* 0x000fe400000001ff */
[----:B0-----:R-:W-:-:S08]  /*0410*/  IMAD.WIDE R12, R9, 0x4, R12 ;  /* 0x00000004090c7825 */ /* 0x001fd000078e020c */
[----:B------:R-:W3:Y:S01]  /*0420*/  @!P0 LDG.E.EL R15, desc[UR4][R12.64] ;  /* 0x000000040c0f8981 */ /* 0x000ee2000c2e1900 */
[----:B--2---:R-:W-:-:S06]  /*0430*/  FADD R19, R19, 9.9999997473787516356e-06 ;  /* 0x3727c5ac13137421 */ /* 0x004fcc0000000000 */
[----:B------:R-:W0:Y:S01]  /*0440*/  MUFU.SQRT R19, R19 ;  /* 0x0000001300137308 */ /* 0x000e220000002000 */
[----:B------:R-:W-:-:S07]  /*0450*/  FADD R18, R18, 9.9999997473787516356e-06 ;  /* 0x3727c5ac12127421 */ /* 0x000fce0000000000 */
[----:B------:R-:W1:Y:S01]  /*0460*/  MUFU.SQRT R18, R18 ;  /* 0x0000001200127308 */ /* 0x000e620000002000 */
[C---:B0-----:R-:W-:Y:S02]  /*0470*/  FSETP.GT.AND P1, PT, R19.reuse, 8.50705917302346158658e+37, PT ;  /* 0x7e8000001300780b */ /* 0x041fe40003f24000 */
[----:B------:R-:W-:Y:S01]  /*0480*/  FSETP.GEU.AND P4, PT, R19, 1.175494350822287508e-38, PT ;  /* 0x008000001300780b */ /* 0x000fe20003f8e000 */
[----:B----4-:R-:W-:-:S04]  /*0490*/  FADD R25, R8, 9.9999997473787516356e-06 ;  /* 0x3727c5ac08197421 */ /* 0x010fc80000000000 */
[----:B------:R0:W-:Y:S01]  /*04a0*/  MUFU.SQRT R14, R25 ;  /* 0x00000019000e7308 */ /* 0x0001e20000002000 */
[----:B-1----:R-:W-:-:S05]  /*04b0*/  FSETP.GT.AND P2, PT, R18, 8.50705917302346158658e+37, PT ;  /* 0x7e8000001200780b */ /* 0x002fca0003f44000 */
[----:B------:R-:W-:-:S04]  /*04c0*/  @P1 FMUL R19, R19, 0.25 ;  /* 0x3e80000013131820 */ /* 0x000fc80000400000 */
[----:B------:R-:W-:Y:S01]  /*04d0*/  @!P4 FMUL R19, R19, 16777216 ;  /* 0x4b8000001313c820 */ /* 0x000fe20000400000 */
[----:B0-----:R-:W-:Y:S01]  /*04e0*/  HFMA2.MMA R25, -RZ, RZ, 1.625, 0 ;  /* 0x3e800000ff197435 */ /* 0x001fe200000001ff */
[C---:B------:R-:W-:Y:S02]  /*04f0*/  FSETP.GEU.AND P5, PT, R18.reuse, 1.175494350822287508e-38, PT ;  /* 0x008000001200780b */ /* 0x040fe40003fae000 */
[----:B------:R-:W-:Y:S02]  /*0500*/  MOV R8, RZ ;  /* 0x000000ff00087202 */ /* 0x000fe40000000f00 */
[----:B------:R-:W0:Y:S01]  /*0510*/  MUFU.RCP R19, R19 ;  /* 0x0000001300137308 */ /* 0x000e220000001000 */
[----:B------:R-:W-:-:S03]  /*0520*/  @P2 FMUL R18, R18, 0.25 ;  /* 0x3e80000012122820 */ /* 0x000fc60000400000 */
[----:B------:R1:W2:Y:S05]  /*0530*/  @!P0 LDG.E.EL R8, desc[UR4][R10.64] ;  /* 0x000000040a088981 */ /* 0x0002aa000c2e1900 */
[----:B------:R-:W-:Y:S01]  /*0540*/  @!P5 FMUL R18, R18, 16777216 ;  /* 0x4b8000001212d820 */ /* 0x000fe20000400000 */
[----:B-1----:R-:W-:-:S03]  /*0550*/  FSEL R10, R25, 1, P1 ;  /* 0x3f800000190a7808 */ /* 0x002fc60000800000 */
[----:B------:R1:W4:Y:S02]  /*0560*/  MUFU.RCP R11, R18 ;  /* 0x00000012000b7308 */ /* 0x0003240000001000 */
[----:B------:R-:W-:-:S04]  /*0570*/  @!P4 FMUL R10, R10, 16777216 ;  /* 0x4b8000000a0ac820 */ /* 0x000fc80000400000 */
[----:B0-----:R-:W-:Y:S01]  /*0580*/  FMUL R10, R19, R10 ;  /* 0x0000000a130a7220 */ /* 0x001fe20000400000 */
[----:B-1----:R-:W-:-:S06]  /*0590*/  CS2R R18, SRZ ;  /* 0x0000000000127805 */ /* 0x002fcc000001ff00 */
[----:B------:R-:W3:Y:S01]  /*05a0*/  @!P0 LDG.E.64 R18, desc[UR4][R16.64] ;  /* 0x0000000410128981 */ /* 0x000ee2000c1e1b00 */
[C---:B------:R-:W-:Y:S02]  /*05b0*/  FSETP.GT.AND P3, PT, R14.reuse, 8.50705917302346158658e+37, PT ;  /* 0x7e8000000e00780b */ /* 0x040fe40003f64000 */
[----:B------:R-:W-:Y:S02]  /*05c0*/  FSETP.GEU.AND P6, PT, R14, 1.175494350822287508e-38, PT ;  /* 0x008000000e00780b */ /* 0x000fe40003fce000 */
[----:B------:R-:W-:-:S06]  /*05d0*/  MOV R9, RZ ;  /* 0x000000ff00097202 */ /* 0x000fcc0000000f00 */
[----:B------:R0:W2:Y:S03]  /*05e0*/  @!P0 LDG.E.EL R9, desc[UR4][R12.64] ;  /* 0x000000040c098981 */ /* 0x0000a6000c2e1900 */
[----:B------:R-:W-:-:S04]  /*05f0*/  @P3 FMUL R14, R14, 0.25 ;  /* 0x3e8000000e0e3820 */ /* 0x000fc80000400000 */
[----:B------:R-:W-:-:S06]  /*0600*/  @!P6 FMUL R14, R14, 16777216 ;  /* 0x4b8000000e0ee820 */ /* 0x000fcc0000400000 */
[----:B------:R-:W1:Y:S01]  /*0610*/  MUFU.RCP R14, R14 ;  /* 0x0000000e000e7308 */ /* 0x000e620000001000 */
[C---:B0-----:R-:W-:Y:S02]  /*0620*/  FSEL R12, R25.reuse, 1, P2 ;  /* 0x3f800000190c7808 */ /* 0x041fe40001000000 */
[----:B------:R-:W-:-:S03]  /*0630*/  FSEL R13, R25, 1, P3 ;  /* 0x3f800000190d7808 */ /* 0x000fc60001800000 */
[----:B------:R-:W-:Y:S02]  /*0640*/  @!P5 FMUL R12, R12, 16777216 ;  /* 0x4b8000000c0cd820 */ /* 0x000fe40000400000 */
[----:B------:R-:W-:Y:S02]  /*0650*/  @!P6 FMUL R13, R13, 16777216 ;  /* 0x4b8000000d0de820 */ /* 0x000fe40000400000 */
[----:B----4-:R-:W-:Y:S02]  /*0660*/  FMUL R11, R11, R12 ;  /* 0x0000000c0b0b7220 */ /* 0x010fe40000400000 */
[----:B-1----:R-:W-:Y:S01]  /*0670*/  FMUL R12, R14, R13 ;  /* 0x0000000d0e0c7220 */ /* 0x002fe20000400000 */
[----:B---3--:R-:W-:-:S04]  /*0680*/  FADD R18, R29, R18 ;  /* 0x000000121d127221 */ /* 0x008fc80000000000 */
[----:B------:R-:W-:-:S04]  /*0690*/  FADD R27, R18, -R27 ;  /* 0x8000001b121b7221 */ /* 0x000fc80000000000 */
[----:B------:R-:W-:Y:S02]  /*06a0*/  FMUL R14, R12, R27 ;  /* 0x0000001b0c0e7220 */ /* 0x000fe40000400000 */
[----:B------:R-:W0:Y:S02]  /*06b0*/  LDC.64 R12, c[0x0][0x210] ;  /* 0x00008400ff0c7b82 */ /* 0x000e240000000a00 */
[----:B------:R-:W-:Y:S01]  /*06c0*/  FFMA R22, R14, R22, R15 ;  /* 0x000000160e167223 */ /* 0x000fe2000000000f */
[----:B------:R-:W-:Y:S01]  /*06d0*/  HFMA2.MMA R15, -RZ, RZ, 0, 0 ;  /* 0x00000000ff0f7435 */ /* 0x000fe200000001ff */
[----:B------:R-:W-:Y:S01]  /*06e0*/  MOV R14, RZ ;  /* 0x000000ff000e7202 */ /* 0x000fe20000000f00 */
[----:B0-----:R-:W-:-:S08]  /*06f0*/  IMAD.WIDE R12, R0, 0x4, R12 ;  /* 0x00000004000c7825 */ /* 0x001fd000078e020c */
[----:B------:R-:W3:Y:S01]  /*0700*/  @!P0 LDG.E.64 R14, desc[UR4][R12.64] ;  /* 0x000000040c0e8981 */ /* 0x000ee2000c1e1b00 */
[----:B------:R-:W-:-:S04]  /*0710*/  FADD R23, R23, 9.9999997473787516356e-06 ;  /* 0x3727c5ac17177421 */ /* 0x000fc80000000000 */
[----:B------:R-:W0:Y:S02]  /*0720*/  MUFU.SQRT R27, R23 ;  /* 0x00000017001b7308 */ /* 0x000e240000002000 */
[C---:B0-----:R-:W-:Y:S02]  /*0730*/  FSETP.GT.AND P1, PT, R27.reuse, 8.50705917302346158658e+37, PT ;  /* 0x7e8000001b00780b */ /* 0x041fe40003f24000 */
[----:B------:R-:W-:-:S11]  /*0740*/  FSETP.GEU.AND P2, PT, R27, 1.175494350822287508e-38, PT ;  /* 0x008000001b00780b */ /* 0x000fd60003f4e000 */
[----:B------:R-:W-:-:S04]  /*0750*/  @P1 FMUL R27, R27, 0.25 ;  /* 0x3e8000001b1b1820 */ /* 0x000fc80000400000 */
[----:B------:R-:W-:-:S06]  /*0760*/  @!P2 FMUL R27, R27, 16777216 ;  /* 0x4b8000001b1ba820 */ /* 0x000fcc0000400000 */
[----:B------:R-:W0:Y:S01]  /*0770*/  MUFU.RCP R27, R27 ;  /* 0x0000001b001b7308 */ /* 0x000e220000001000 */
[----:B------:R-:W-:Y:S01]  /*0780*/  FSEL R28, R25, 1, P1 ;  /* 0x3f800000191c7808 */ /* 0x000fe20000800000 */
[----:B------:R-:W-:-:S04]  /*0790*/  FADD R19, R26, R19 ;  /* 0x000000131a137221 */ /* 0x000fc80000000000 */
[----:B------:R-:W-:Y:S01]  /*07a0*/  @!P2 FMUL R28, R28, 16777216 ;  /* 0x4b8000001c1ca820 */ /* 0x000fe20000400000 */
[----:B------:R-:W-:-:S03]  /*07b0*/  FADD R23, R19, -R20 ;  /* 0x8000001413177221 */ /* 0x000fc60000000000 */
[----:B0-----:R-:W-:-:S04]  /*07c0*/  FMUL R28, R27, R28 ;  /* 0x0000001c1b1c7220 */ /* 0x001fc80000400000 */
[----:B------:R-:W-:-:S04]  /*07d0*/  FMUL R28, R28, R23 ;  /* 0x000000171c1c7220 */ /* 0x000fc80000400000 */
[----:B--2---:R-:W-:Y:S01]  /*07e0*/  FFMA R8, R28, R8, R9 ;  /* 0x000000081c087223 */ /* 0x004fe20000000009 */
[----:B---3--:R-:W-:Y:S01]  /*07f0*/  FADD R15, R24, R15 ;  /* 0x0000000f180f7221 */ /* 0x008fe20000000000 */
[----:B-----5:R-:W-:Y:S02]  /*0800*/  FADD R14, R21, R14 ;  /* 0x0000000e150e7221 */ /* 0x020fe40000000000 */
[----:B------:R-:W0:Y:S01]  /*0810*/  LDC.64 R20, c[0x0][0x220] ;  /* 0x00008800ff147b82 */ /* 0x000e220000000a00 */
[----:B------:R-:W-:Y:S01]  /*0820*/  FADD R2, R15, -R2 ;  /* 0x800000020f027221 */ /* 0x000fe20000000000 */
[----:B------:R-:W-:-:S03]  /*0830*/  FADD R7, R14, -R7 ;  /* 0x800000070e077221 */ /* 0x000fc60000000000 */
[----:B------:R-:W-:Y:S01]  /*0840*/  FMUL R11, R11, R2 ;  /* 0x000000020b0b7220 */ /* 0x000fe20000400000 */
[----:B------:R-:W-:-:S03]  /*0850*/  FMUL R10, R10, R7 ;  /* 0x000000070a0a7220 */ /* 0x000fc60000400000 */
[----:B------:R-:W-:Y:S01]  /*0860*/  FFMA R11, R11, R5, R4 ;  /* 0x000000050b0b7223 */ /* 0x000fe20000000004 */
[----:B------:R-:W-:-:S03]  /*0870*/  FFMA R5, R10, R6, R3 ;  /* 0x000000060a057223 */ /* 0x000fc60000000003 */
[----:B------:R-:W-:Y:S01]  /*0880*/  FADD R3, R8, R11 ;  /* 0x0000000b08037221 */ /* 0x000fe20000000000 */
[----:B------:R-:W-:Y:S01]  /*0890*/  FADD R2, R22, R5 ;  /* 0x0000000516027221 */ /* 0x000fe20000000000 */
[----:B------:R-:W-:Y:S02]  /*08a0*/  FSETP.GEU.AND P1, PT, R11, -R8, PT ;  /* 0x800000080b00720b */ /* 0x000fe40003f2e000 */
[----:B------:R-:W-:Y:S02]  /*08b0*/  FSETP.GEU.AND P2, PT, R5, -R22, PT ;  /* 0x800000160500720b */ /* 0x000fe40003f4e000 */
[----:B------:R-:W-:Y:S02]  /*08c0*/  FSEL R7, R3, RZ, P1 ;  /* 0x000000ff03077208 */ /* 0x000fe40000800000 */
[----:B------:R-:W-:Y:S02]  /*08d0*/  FSEL R6, R2, RZ, P2 ;  /* 0x000000ff02067208 */ /* 0x000fe40001000000 */
[----:B------:R-:W-:Y:S01]  /*08e0*/  FSETP.GTU.AND P2, PT, R7, RZ, PT ;  /* 0x000000ff0700720b */ /* 0x000fe20003f4c000 */
[----:B0-----:R-:W-:Y:S01]  /*08f0*/  IMAD.WIDE R20, R0, 0x4, R20 ;  /* 0x0000000400147825 */ /* 0x001fe200078e0214 */
[----:B------:R-:W-:-:S02]  /*0900*/  FSETP.GTU.AND P3, PT, R6, RZ, PT ;  /* 0x000000ff0600720b */ /* 0x000fc40003f6c000 */
[----:B------:R-:W-:Y:S01]  /*0910*/  IADD3 R2, P1, R0, UR6, RZ ;  /* 0x0000000600027c10 */ /* 0x000fe2000ff3e0ff */
[----:B------:R0:W-:Y:S01]  /*0920*/  @!P0 STG.E.64 desc[UR4][R12.64], R14 ;  /* 0x0000000e0c008986 */ /* 0x0001e2000c101b04 */
[----:B------:R-:W-:Y:S02]  /*0930*/  SEL R5, RZ, 0x100, P2 ;  /* 0x00000100ff057807 */ /* 0x000fe40001000000 */
[----:B------:R-:W-:Y:S01]  /*0940*/  SEL R4, RZ, 0x1, P3 ;  /* 0x00000001ff047807 */ /* 0x000fe20001800000 */
[----:B------:R0:W-:Y:S01]  /*0950*/  @!P0 STG.E.64 desc[UR4][R16.64], R18 ;  /* 0x0000001210008986 */ /* 0x0001e2000c101b04 */
[----:B------:R-:W-:-:S03]  /*0960*/  LEA.HI.X.SX32 R3, R0, UR7, 0x1, P1 ;  /* 0x0000000700037c11 */ /* 0x000fc600088f0eff */
[----:B------:R0:W-:Y:S01]  /*0970*/  @!P0 STG.E.64 desc[UR4][R20.64], R6 ;  /* 0x0000000614008986 */ /* 0x0001e2000c101b04 */
[----:B------:R-:W-:Y:S01]  /*0980*/  IADD3 R5, R4, R5, RZ ;  /* 0x0000000504057210 */ /* 0x000fe20007ffe0ff */
[----:B0-----:R-:W-:Y:S06]  /*0990*/  @P0 EXIT ;  /* 0x000000000000094d */ /* 0x001fec0003800000 */
[----:B------:R-:W-:Y:S01]  /*09a0*/  STG.E.U16 desc[UR4][R2.64], R5 ;  /* 0x0000000502007986 */ /* 0x000fe2000c101504 */
[----:B------:R-:W-:Y:S05]  /*09b0*/  EXIT ;  /* 0x000000000000794d */ /* 0x000fea0003800000 */
.L_x_0:
[----:B------:R-:W-:-:S00]  /*09c0*/  BRA `(.L_x_0) ;  /* 0xfffffffc00fc7947 */ /* 0x000fc0000383ffff */
[----:B------:R-:W-:-:S00]  /*09d0*/  NOP ;  /* 0x0000000000007918 */ /* 0x000fc00000000000 */
        /* <DEDUP_REMOVED lines=10> */
.L_x_1:


//--------------------- .nv.global.init           --------------------------
	.section	.nv.global.init,"aw",@progbits
.nv.global.init:
	.type		_$_str,@object
	.size		_$_str,(_$_str_$_2 - _$_str)
_$_str:
        /*0000*/ 	.byte	0x5f, 0x5f, 0x43, 0x55, 0x44, 0x41, 0x5f, 0x46, 0x54, 0x5a, 0x00
	.type		_$_str_$_2,@object
	.size		_$_str_$_2,(.L_1 - _$_str_$_2)
_$_str_$_2:
        /*000b*/ 	.byte	0x5f, 0x5f, 0x43, 0x55, 0x44, 0x41, 0x5f, 0x50, 0x52, 0x45, 0x43, 0x5f, 0x53, 0x51, 0x52, 0x54
        /*001b*/ 	.byte	0x00
.L_1:


//--------------------- .nv.constant0.triton_poi_fused__native_batch_norm_legit_no_training_add_convolution_relu_threshold_backward_1 --------------------------
	.section	.nv.constant0.triton_poi_fused__native_batch_norm_legit_no_training_add_convolution_relu_threshold_backward_1,"a",@progbits
	.sectionflags	@""
	.align	4
.nv.constant0.triton_poi_fused__native_batch_norm_legit_no_training_add_convolution_relu_threshold_backward_1:
	.zero		644
